//
// Generated by NVIDIA NVVM Compiler
//
// Compiler Build ID: CL-36424714
// Cuda compilation tools, release 13.0, V13.0.88
// Based on NVVM 20.0.0
//

.version 9.0
.target sm_100
.address_size 64

	// .globl	_Z11nqueen_cudaPlPiS0_S0_S0_liii
// _ZZ16sgpu_cuda_kerneliiPjS_S_S_iE4down has been demoted
// _ZZ16sgpu_cuda_kerneliiPjS_S_S_iE4left has been demoted
// _ZZ16sgpu_cuda_kerneliiPjS_S_S_iE5right has been demoted
// _ZZ16sgpu_cuda_kerneliiPjS_S_S_iE6bitmap has been demoted
// _ZZ16sgpu_cuda_kerneliiPjS_S_S_iE3sum has been demoted

.visible .entry _Z11nqueen_cudaPlPiS0_S0_S0_liii(
	.param .u64 .ptr .align 1 _Z11nqueen_cudaPlPiS0_S0_S0_liii_param_0,
	.param .u64 .ptr .align 1 _Z11nqueen_cudaPlPiS0_S0_S0_liii_param_1,
	.param .u64 .ptr .align 1 _Z11nqueen_cudaPlPiS0_S0_S0_liii_param_2,
	.param .u64 .ptr .align 1 _Z11nqueen_cudaPlPiS0_S0_S0_liii_param_3,
	.param .u64 .ptr .align 1 _Z11nqueen_cudaPlPiS0_S0_S0_liii_param_4,
	.param .u64 _Z11nqueen_cudaPlPiS0_S0_S0_liii_param_5,
	.param .u32 _Z11nqueen_cudaPlPiS0_S0_S0_liii_param_6,
	.param .u32 _Z11nqueen_cudaPlPiS0_S0_S0_liii_param_7,
	.param .u32 _Z11nqueen_cudaPlPiS0_S0_S0_liii_param_8
)
{
	.reg .pred 	%p<4>;
	.reg .b32 	%r<34>;
	.reg .b64 	%rd<30>;

	ld.param.u64 	%rd18, [_Z11nqueen_cudaPlPiS0_S0_S0_liii_param_0];
	ld.param.u64 	%rd19, [_Z11nqueen_cudaPlPiS0_S0_S0_liii_param_1];
	ld.param.u64 	%rd20, [_Z11nqueen_cudaPlPiS0_S0_S0_liii_param_2];
	ld.param.u64 	%rd21, [_Z11nqueen_cudaPlPiS0_S0_S0_liii_param_3];
	ld.param.u64 	%rd22, [_Z11nqueen_cudaPlPiS0_S0_S0_liii_param_4];
	ld.param.u64 	%rd29, [_Z11nqueen_cudaPlPiS0_S0_S0_liii_param_5];
	ld.param.u32 	%r12, [_Z11nqueen_cudaPlPiS0_S0_S0_liii_param_6];
	ld.param.u32 	%r10, [_Z11nqueen_cudaPlPiS0_S0_S0_liii_param_7];
	ld.param.u32 	%r32, [_Z11nqueen_cudaPlPiS0_S0_S0_liii_param_8];
	cvta.to.global.u64 	%rd1, %rd18;
	cvta.to.global.u64 	%rd2, %rd20;
	cvta.to.global.u64 	%rd3, %rd22;
	cvta.to.global.u64 	%rd4, %rd21;
	cvta.to.global.u64 	%rd5, %rd19;
	add.s32 	%r1, %r12, -1;
	mov.b32 	%r13, -1;
	st.global.u32 	[%rd5], %r13;
	add.s64 	%rd27, %rd5, 4;
	mov.b32 	%r14, 0;
	st.global.u32 	[%rd4], %r14;
	st.global.u32 	[%rd3], %r14;
	st.global.u32 	[%rd2], %r14;
	add.s32 	%r2, %r12, -2;
	mov.u64 	%rd28, %rd27;
	mov.u32 	%r33, %r10;
$L__BB0_1:
	setp.eq.s32 	%p1, %r33, 0;
	@%p1 bra 	$L__BB0_5;
	setp.ne.s32 	%p2, %r32, %r1;
	@%p2 bra 	$L__BB0_4;
	add.s64 	%rd29, %rd29, 1;
	st.global.u64 	[%rd1], %rd29;
	add.s64 	%rd27, %rd27, -4;
	add.s64 	%rd12, %rd28, -4;
	ld.global.u32 	%r33, [%rd28+-4];
	mov.u32 	%r32, %r2;
	mov.u64 	%rd28, %rd12;
	bra.uni 	$L__BB0_1;
$L__BB0_4:
	neg.s32 	%r15, %r33;
	and.b32  	%r16, %r33, %r15;
	add.s32 	%r6, %r32, 1;
	mul.wide.s32 	%rd23, %r32, 4;
	add.s64 	%rd24, %rd3, %rd23;
	ld.global.u32 	%r17, [%rd24];
	or.b32  	%r18, %r17, %r16;
	shl.b32 	%r19, %r18, 1;
	st.global.u32 	[%rd24+4], %r19;
	add.s64 	%rd25, %rd2, %rd23;
	ld.global.u32 	%r20, [%rd25];
	or.b32  	%r21, %r20, %r16;
	st.global.u32 	[%rd25+4], %r21;
	add.s64 	%rd26, %rd4, %rd23;
	ld.global.u32 	%r22, [%rd26];
	or.b32  	%r23, %r22, %r16;
	shr.s32 	%r24, %r23, 1;
	st.global.u32 	[%rd26+4], %r24;
	add.s64 	%rd27, %rd27, 4;
	add.s64 	%rd14, %rd28, 4;
	xor.b32  	%r25, %r16, %r33;
	st.global.u32 	[%rd28], %r25;
	ld.global.u32 	%r26, [%rd24+4];
	ld.global.u32 	%r27, [%rd25+4];
	or.b32  	%r28, %r27, %r26;
	ld.global.u32 	%r29, [%rd26+4];
	or.b32  	%r30, %r28, %r29;
	not.b32 	%r31, %r30;
	and.b32  	%r33, %r10, %r31;
	mov.u32 	%r32, %r6;
	mov.u64 	%rd28, %rd14;
	bra.uni 	$L__BB0_1;
$L__BB0_5:
	add.s64 	%rd27, %rd27, -4;
	setp.eq.s64 	%p3, %rd27, %rd5;
	@%p3 bra 	$L__BB0_7;
	add.s64 	%rd16, %rd28, -4;
	ld.global.u32 	%r33, [%rd28+-4];
	add.s32 	%r32, %r32, -1;
	mov.u64 	%rd28, %rd16;
	bra.uni 	$L__BB0_1;
$L__BB0_7:
	ret;

}
	// .globl	_Z16sgpu_cuda_kerneliiPjS_S_S_i
.visible .entry _Z16sgpu_cuda_kerneliiPjS_S_S_i(
	.param .u32 _Z16sgpu_cuda_kerneliiPjS_S_S_i_param_0,
	.param .u32 _Z16sgpu_cuda_kerneliiPjS_S_S_i_param_1,
	.param .u64 .ptr .align 1 _Z16sgpu_cuda_kerneliiPjS_S_S_i_param_2,
	.param .u64 .ptr .align 1 _Z16sgpu_cuda_kerneliiPjS_S_S_i_param_3,
	.param .u64 .ptr .align 1 _Z16sgpu_cuda_kerneliiPjS_S_S_i_param_4,
	.param .u64 .ptr .align 1 _Z16sgpu_cuda_kerneliiPjS_S_S_i_param_5,
	.param .u32 _Z16sgpu_cuda_kerneliiPjS_S_S_i_param_6
)
{
	.reg .pred 	%p<14>;
	.reg .b32 	%r<89>;
	.reg .b64 	%rd<15>;
	// demoted variable
	.shared .align 4 .b8 _ZZ16sgpu_cuda_kerneliiPjS_S_S_iE4down[3840];
	// demoted variable
	.shared .align 4 .b8 _ZZ16sgpu_cuda_kerneliiPjS_S_S_iE4left[3840];
	// demoted variable
	.shared .align 4 .b8 _ZZ16sgpu_cuda_kerneliiPjS_S_S_iE5right[3840];
	// demoted variable
	.shared .align 4 .b8 _ZZ16sgpu_cuda_kerneliiPjS_S_S_iE6bitmap[3840];
	// demoted variable
	.shared .align 4 .b8 _ZZ16sgpu_cuda_kerneliiPjS_S_S_iE3sum[384];
	ld.param.u32 	%r24, [_Z16sgpu_cuda_kerneliiPjS_S_S_i_param_0];
	ld.param.u32 	%r23, [_Z16sgpu_cuda_kerneliiPjS_S_S_i_param_1];
	ld.param.u64 	%rd1, [_Z16sgpu_cuda_kerneliiPjS_S_S_i_param_2];
	ld.param.u64 	%rd2, [_Z16sgpu_cuda_kerneliiPjS_S_S_i_param_3];
	ld.param.u64 	%rd3, [_Z16sgpu_cuda_kerneliiPjS_S_S_i_param_4];
	ld.param.u64 	%rd4, [_Z16sgpu_cuda_kerneliiPjS_S_S_i_param_5];
	ld.param.u32 	%r25, [_Z16sgpu_cuda_kerneliiPjS_S_S_i_param_6];
	mov.u32 	%r1, %tid.x;
	mov.u32 	%r2, %ctaid.x;
	mov.u32 	%r26, %ntid.x;
	mad.lo.s32 	%r3, %r2, %r26, %r1;
	mov.b32 	%r27, -1;
	shl.b32 	%r4, %r27, %r24;
	setp.ge.s32 	%p1, %r3, %r25;
	shl.b32 	%r28, %r1, 2;
	mov.u32 	%r29, _ZZ16sgpu_cuda_kerneliiPjS_S_S_iE3sum;
	add.s32 	%r5, %r29, %r28;
	@%p1 bra 	$L__BB1_11;
	cvta.to.global.u64 	%rd5, %rd1;
	cvta.to.global.u64 	%rd6, %rd2;
	cvta.to.global.u64 	%rd7, %rd3;
	mul.wide.s32 	%rd8, %r3, 4;
	add.s64 	%rd9, %rd5, %rd8;
	ld.global.u32 	%r32, [%rd9];
	mul.lo.s32 	%r33, %r1, 40;
	mov.u32 	%r34, _ZZ16sgpu_cuda_kerneliiPjS_S_S_iE4down;
	add.s32 	%r6, %r34, %r33;
	st.shared.u32 	[%r6], %r32;
	add.s64 	%rd10, %rd6, %rd8;
	ld.global.u32 	%r35, [%rd10];
	mov.u32 	%r36, _ZZ16sgpu_cuda_kerneliiPjS_S_S_iE4left;
	add.s32 	%r7, %r36, %r33;
	st.shared.u32 	[%r7], %r35;
	add.s64 	%rd11, %rd7, %rd8;
	ld.global.u32 	%r37, [%rd11];
	mov.u32 	%r38, _ZZ16sgpu_cuda_kerneliiPjS_S_S_iE5right;
	add.s32 	%r8, %r38, %r33;
	st.shared.u32 	[%r8], %r37;
	or.b32  	%r39, %r35, %r32;
	or.b32  	%r40, %r39, %r37;
	mov.u32 	%r41, _ZZ16sgpu_cuda_kerneliiPjS_S_S_iE6bitmap;
	add.s32 	%r9, %r41, %r33;
	st.shared.u32 	[%r9], %r40;
	not.b32 	%r10, %r4;
	mov.b32 	%r88, 0;
	mov.u32 	%r87, %r88;
$L__BB1_2:
	shl.b32 	%r42, %r88, 2;
	add.s32 	%r13, %r9, %r42;
	ld.shared.u32 	%r14, [%r13];
	or.b32  	%r43, %r14, %r4;
	setp.ne.s32 	%p2, %r43, -1;
	@%p2 bra 	$L__BB1_4;
	add.s32 	%r88, %r88, -1;
	bra.uni 	$L__BB1_9;
$L__BB1_4:
	add.s32 	%r44, %r14, 1;
	not.b32 	%r45, %r14;
	and.b32  	%r16, %r44, %r45;
	or.b32  	%r46, %r44, %r14;
	st.shared.u32 	[%r13], %r46;
	and.b32  	%r47, %r16, %r10;
	setp.eq.s32 	%p3, %r47, 0;
	@%p3 bra 	$L__BB1_8;
	add.s32 	%r17, %r88, 1;
	setp.ne.s32 	%p4, %r17, %r23;
	@%p4 bra 	$L__BB1_7;
	add.s32 	%r87, %r87, 1;
	add.s32 	%r88, %r88, -1;
	bra.uni 	$L__BB1_9;
$L__BB1_7:
	add.s32 	%r49, %r6, %r42;
	ld.shared.u32 	%r50, [%r49];
	or.b32  	%r51, %r50, %r16;
	st.shared.u32 	[%r49+4], %r51;
	add.s32 	%r52, %r7, %r42;
	ld.shared.u32 	%r53, [%r52];
	or.b32  	%r54, %r53, %r16;
	shl.b32 	%r55, %r54, 1;
	st.shared.u32 	[%r52+4], %r55;
	add.s32 	%r56, %r8, %r42;
	ld.shared.u32 	%r57, [%r56];
	or.b32  	%r58, %r57, %r16;
	shr.u32 	%r59, %r58, 1;
	st.shared.u32 	[%r56+4], %r59;
	or.b32  	%r60, %r51, %r55;
	or.b32  	%r61, %r60, %r59;
	st.shared.u32 	[%r13+4], %r61;
	mov.u32 	%r88, %r17;
	bra.uni 	$L__BB1_9;
$L__BB1_8:
	add.s32 	%r88, %r88, -1;
$L__BB1_9:
	setp.gt.s32 	%p5, %r88, -1;
	@%p5 bra 	$L__BB1_2;
	st.shared.u32 	[%r5], %r87;
	bra.uni 	$L__BB1_12;
$L__BB1_11:
	mov.b32 	%r30, 0;
	st.shared.u32 	[%r5], %r30;
$L__BB1_12:
	bar.sync 	0;
	and.b32  	%r62, %r1, 992;
	setp.ne.s32 	%p6, %r62, 0;
	@%p6 bra 	$L__BB1_14;
	ld.shared.u32 	%r63, [%r5+256];
	ld.shared.u32 	%r64, [%r5];
	add.s32 	%r65, %r64, %r63;
	st.shared.u32 	[%r5], %r65;
$L__BB1_14:
	bar.sync 	0;
	setp.gt.u32 	%p7, %r1, 31;
	@%p7 bra 	$L__BB1_16;
	ld.shared.u32 	%r66, [%r5+128];
	ld.shared.u32 	%r67, [%r5];
	add.s32 	%r68, %r67, %r66;
	st.shared.u32 	[%r5], %r68;
$L__BB1_16:
	bar.sync 	0;
	setp.gt.u32 	%p8, %r1, 15;
	@%p8 bra 	$L__BB1_18;
	ld.shared.u32 	%r69, [%r5+64];
	ld.shared.u32 	%r70, [%r5];
	add.s32 	%r71, %r70, %r69;
	st.shared.u32 	[%r5], %r71;
$L__BB1_18:
	bar.sync 	0;
	setp.gt.u32 	%p9, %r1, 7;
	@%p9 bra 	$L__BB1_20;
	ld.shared.u32 	%r72, [%r5+32];
	ld.shared.u32 	%r73, [%r5];
	add.s32 	%r74, %r73, %r72;
	st.shared.u32 	[%r5], %r74;
$L__BB1_20:
	bar.sync 	0;
	setp.gt.u32 	%p10, %r1, 3;
	@%p10 bra 	$L__BB1_22;
	ld.shared.u32 	%r75, [%r5+16];
	ld.shared.u32 	%r76, [%r5];
	add.s32 	%r77, %r76, %r75;
	st.shared.u32 	[%r5], %r77;
$L__BB1_22:
	bar.sync 	0;
	setp.gt.u32 	%p11, %r1, 1;
	@%p11 bra 	$L__BB1_24;
	ld.shared.u32 	%r78, [%r5+8];
	ld.shared.u32 	%r79, [%r5];
	add.s32 	%r80, %r79, %r78;
	st.shared.u32 	[%r5], %r80;
$L__BB1_24:
	bar.sync 	0;
	setp.ne.s32 	%p12, %r1, 0;
	@%p12 bra 	$L__BB1_26;
	ld.shared.u32 	%r81, [_ZZ16sgpu_cuda_kerneliiPjS_S_S_iE3sum+4];
	ld.shared.u32 	%r82, [_ZZ16sgpu_cuda_kerneliiPjS_S_S_iE3sum];
	add.s32 	%r83, %r82, %r81;
	st.shared.u32 	[_ZZ16sgpu_cuda_kerneliiPjS_S_S_iE3sum], %r83;
$L__BB1_26:
	setp.ne.s32 	%p13, %r1, 0;
	bar.sync 	0;
	@%p13 bra 	$L__BB1_28;
	ld.shared.u32 	%r84, [_ZZ16sgpu_cuda_kerneliiPjS_S_S_iE3sum];
	cvta.to.global.u64 	%rd12, %rd4;
	mul.wide.u32 	%rd13, %r2, 4;
	add.s64 	%rd14, %rd12, %rd13;
	st.global.u32 	[%rd14], %r84;
$L__BB1_28:
	ret;

}


// ===== COMPILED SASS (sm_100) =====

	.target	sm_100

	.elftype	@"ET_EXEC"


//--------------------- .note.nv.tkinfo           --------------------------
	.section	.note.nv.tkinfo,"",@"SHT_NOTE"
	.sectionflags	@"SHF_NOTE_NV_TKINFO"
	.tkinfo
        /*0018*/ 	.word	0x00000002
        /*0030*/ 	.string	""
        /*0030*/ 	.string	"ptxas"
        /*0030*/ 	.string	"Cuda compilation tools, release 13.0, V13.0.88"
        /*0030*/ 	.string	"Build cuda_13.0.r13.0/compiler.36424714_0"
        /*0030*/ 	.string	"-arch sm_100 -m 64 "



//--------------------- .note.nv.cuinfo           --------------------------
	.section	.note.nv.cuinfo,"",@"SHT_NOTE"
	.sectionflags	@"SHF_NOTE_NV_CUINFO"
        /*0018*/ 	.short	0x0002
        /*001a*/ 	.short	0x0064
        /*001c*/ 	.short	0x0082
	.zero		2


//--------------------- .nv.info                  --------------------------
	.section	.nv.info,"",@"SHT_CUDA_INFO"
	.align	4


	//----- nvinfo : EIATTR_REGCOUNT
	.align		4
        /*0000*/ 	.byte	0x04, 0x2f
        /*0002*/ 	.short	(.L_1 - .L_0)
	.align		4
.L_0:
        /*0004*/ 	.word	index@(_Z11nqueen_cudaPlPiS0_S0_S0_liii)
        /*0008*/ 	.word	0x00000020


	//----- nvinfo : EIATTR_FRAME_SIZE
	.align		4
.L_1:
        /*000c*/ 	.byte	0x04, 0x11
        /*000e*/ 	.short	(.L_3 - .L_2)
	.align		4
.L_2:
        /*0010*/ 	.word	index@(_Z11nqueen_cudaPlPiS0_S0_S0_liii)
        /*0014*/ 	.word	0x00000000


	//----- nvinfo : EIATTR_REGCOUNT
	.align		4
.L_3:
        /*0018*/ 	.byte	0x04, 0x2f
        /*001a*/ 	.short	(.L_5 - .L_4)
	.align		4
.L_4:
        /*001c*/ 	.word	index@(_Z16sgpu_cuda_kerneliiPjS_S_S_i)
        /*0020*/ 	.word	0x00000016


	//----- nvinfo : EIATTR_FRAME_SIZE
	.align		4
.L_5:
        /*0024*/ 	.byte	0x04, 0x11
        /*0026*/ 	.short	(.L_7 - .L_6)
	.align		4
.L_6:
        /*0028*/ 	.word	index@(_Z16sgpu_cuda_kerneliiPjS_S_S_i)
        /*002c*/ 	.word	0x00000000


	//----- nvinfo : EIATTR_MIN_STACK_SIZE
	.align		4
.L_7:
        /*0030*/ 	.byte	0x04, 0x12
        /*0032*/ 	.short	(.L_9 - .L_8)
	.align		4
.L_8:
        /*0034*/ 	.word	index@(_Z16sgpu_cuda_kerneliiPjS_S_S_i)
        /*0038*/ 	.word	0x00000000


	//----- nvinfo : EIATTR_MIN_STACK_SIZE
	.align		4
.L_9:
        /*003c*/ 	.byte	0x04, 0x12
        /*003e*/ 	.short	(.L_11 - .L_10)
	.align		4
.L_10:
        /*0040*/ 	.word	index@(_Z11nqueen_cudaPlPiS0_S0_S0_liii)
        /*0044*/ 	.word	0x00000000
.L_11:


//--------------------- .nv.compat                --------------------------
	.section	.nv.compat,"",@"SHT_CUDA_COMPAT_INFO"
	.align	4
        /*0000*/ 	.byte	0x02, 0x09, 0x00, 0x00, 0x02, 0x02, 0x01, 0x00, 0x02, 0x05, 0x05, 0x00, 0x03, 0x07, 0x01, 0x01
        /*0010*/ 	.byte	0x02, 0x03, 0x00, 0x00, 0x02, 0x06, 0x01, 0x00, 0x04, 0x0b, 0x08, 0x00, 0x09, 0x00, 0x00, 0x00
        /*0020*/ 	.byte	0x00, 0x00, 0x00, 0x00


//--------------------- .nv.info._Z16sgpu_cuda_kerneliiPjS_S_S_i --------------------------
	.section	.nv.info._Z16sgpu_cuda_kerneliiPjS_S_S_i,"",@"SHT_CUDA_INFO"
	.sectionflags	@""
	.align	4


	//----- nvinfo : EIATTR_CUDA_API_VERSION
	.align		4
        /*0000*/ 	.byte	0x04, 0x37
        /*0002*/ 	.short	(.L_13 - .L_12)
.L_12:
        /*0004*/ 	.word	0x00000082


	//----- nvinfo : EIATTR_KPARAM_INFO
	.align		4
.L_13:
        /*0008*/ 	.byte	0x04, 0x17
        /*000a*/ 	.short	(.L_15 - .L_14)
.L_14:
        /*000c*/ 	.word	0x00000000
        /*0010*/ 	.short	0x0006
        /*0012*/ 	.short	0x0028
        /*0014*/ 	.byte	0x00, 0xf0, 0x11, 0x00


	//----- nvinfo : EIATTR_KPARAM_INFO
	.align		4
.L_15:
        /*0018*/ 	.byte	0x04, 0x17
        /*001a*/ 	.short	(.L_17 - .L_16)
.L_16:
        /*001c*/ 	.word	0x00000000
        /*0020*/ 	.short	0x0005
        /*0022*/ 	.short	0x0020
        /*0024*/ 	.byte	0x00, 0xf5, 0x21, 0x00


	//----- nvinfo : EIATTR_KPARAM_INFO
	.align		4
.L_17:
        /*0028*/ 	.byte	0x04, 0x17
        /*002a*/ 	.short	(.L_19 - .L_18)
.L_18:
        /*002c*/ 	.word	0x00000000
        /*0030*/ 	.short	0x0004
        /*0032*/ 	.short	0x0018
        /*0034*/ 	.byte	0x00, 0xf5, 0x21, 0x00


	//----- nvinfo : EIATTR_KPARAM_INFO
	.align		4
.L_19:
        /*0038*/ 	.byte	0x04, 0x17
        /*003a*/ 	.short	(.L_21 - .L_20)
.L_20:
        /*003c*/ 	.word	0x00000000
        /*0040*/ 	.short	0x0003
        /*0042*/ 	.short	0x0010
        /*0044*/ 	.byte	0x00, 0xf5, 0x21, 0x00


	//----- nvinfo : EIATTR_KPARAM_INFO
	.align		4
.L_21:
        /*0048*/ 	.byte	0x04, 0x17
        /*004a*/ 	.short	(.L_23 - .L_22)
.L_22:
        /*004c*/ 	.word	0x00000000
        /*0050*/ 	.short	0x0002
        /*0052*/ 	.short	0x0008
        /*0054*/ 	.byte	0x00, 0xf5, 0x21, 0x00


	//----- nvinfo : EIATTR_KPARAM_INFO
	.align		4
.L_23:
        /*0058*/ 	.byte	0x04, 0x17
        /*005a*/ 	.short	(.L_25 - .L_24)
.L_24:
        /*005c*/ 	.word	0x00000000
        /*0060*/ 	.short	0x0001
        /*0062*/ 	.short	0x0004
        /*0064*/ 	.byte	0x00, 0xf0, 0x11, 0x00


	//----- nvinfo : EIATTR_KPARAM_INFO
	.align		4
.L_25:
        /*0068*/ 	.byte	0x04, 0x17
        /*006a*/ 	.short	(.L_27 - .L_26)
.L_26:
        /*006c*/ 	.word	0x00000000
        /*0070*/ 	.short	0x0000
        /*0072*/ 	.short	0x0000
        /*0074*/ 	.byte	0x00, 0xf0, 0x11, 0x00


	//----- nvinfo : EIATTR_SPARSE_MMA_MASK
	.align		4
.L_27:
        /*0078*/ 	.byte	0x03, 0x50
        /*007a*/ 	.short	0x0000


	//----- nvinfo : EIATTR_MAXREG_COUNT
	.align		4
        /*007c*/ 	.byte	0x03, 0x1b
        /*007e*/ 	.short	0x00ff


	//----- nvinfo : EIATTR_NUM_BARRIERS
	.align		4
        /*0080*/ 	.byte	0x02, 0x4c
        /*0082*/ 	.byte	0x01
	.zero		1


	//----- nvinfo : EIATTR_MERCURY_ISA_VERSION
	.align		4
        /*0084*/ 	.byte	0x03, 0x5f
        /*0086*/ 	.short	0x0101


	//----- nvinfo : EIATTR_VRC_CTA_INIT_COUNT
	.align		4
        /*0088*/ 	.byte	0x02, 0x4a
	.zero		1
	.zero		1


	//----- nvinfo : EIATTR_EXIT_INSTR_OFFSETS
	.align		4
        /*008c*/ 	.byte	0x04, 0x1c
        /*008e*/ 	.short	(.L_29 - .L_28)


	//   ....[0]....
.L_28:
        /*0090*/ 	.word	0x000008a0


	//   ....[1]....
        /*0094*/ 	.word	0x00000920


	//----- nvinfo : EIATTR_CRS_STACK_SIZE
	.align		4
.L_29:
        /*0098*/ 	.byte	0x04, 0x1e
        /*009a*/ 	.short	(.L_31 - .L_30)
.L_30:
        /*009c*/ 	.word	0x00000000


	//----- nvinfo : EIATTR_CBANK_PARAM_SIZE
	.align		4
.L_31:
        /*00a0*/ 	.byte	0x03, 0x19
        /*00a2*/ 	.short	0x002c


	//----- nvinfo : EIATTR_PARAM_CBANK
	.align		4
        /*00a4*/ 	.byte	0x04, 0x0a
        /*00a6*/ 	.short	(.L_33 - .L_32)
	.align		4
.L_32:
        /*00a8*/ 	.word	index@(.nv.constant0._Z16sgpu_cuda_kerneliiPjS_S_S_i)
        /*00ac*/ 	.short	0x0380
        /*00ae*/ 	.short	0x002c


	//----- nvinfo : EIATTR_SW_WAR
	.align		4
.L_33:
        /*00b0*/ 	.byte	0x04, 0x36
        /*00b2*/ 	.short	(.L_35 - .L_34)
.L_34:
        /*00b4*/ 	.word	0x00000008
.L_35:


//--------------------- .nv.info._Z11nqueen_cudaPlPiS0_S0_S0_liii --------------------------
	.section	.nv.info._Z11nqueen_cudaPlPiS0_S0_S0_liii,"",@"SHT_CUDA_INFO"
	.sectionflags	@""
	.align	4


	//----- nvinfo : EIATTR_CUDA_API_VERSION
	.align		4
        /*0000*/ 	.byte	0x04, 0x37
        /*0002*/ 	.short	(.L_37 - .L_36)
.L_36:
        /*0004*/ 	.word	0x00000082


	//----- nvinfo : EIATTR_KPARAM_INFO
	.align		4
.L_37:
        /*0008*/ 	.byte	0x04, 0x17
        /*000a*/ 	.short	(.L_39 - .L_38)
.L_38:
        /*000c*/ 	.word	0x00000000
        /*0010*/ 	.short	0x0008
        /*0012*/ 	.short	0x0038
        /*0014*/ 	.byte	0x00, 0xf0, 0x11, 0x00


	//----- nvinfo : EIATTR_KPARAM_INFO
	.align		4
.L_39:
        /*0018*/ 	.byte	0x04, 0x17
        /*001a*/ 	.short	(.L_41 - .L_40)
.L_40:
        /*001c*/ 	.word	0x00000000
        /*0020*/ 	.short	0x0007
        /*0022*/ 	.short	0x0034
        /*0024*/ 	.byte	0x00, 0xf0, 0x11, 0x00


	//----- nvinfo : EIATTR_KPARAM_INFO
	.align		4
.L_41:
        /*0028*/ 	.byte	0x04, 0x17
        /*002a*/ 	.short	(.L_43 - .L_42)
.L_42:
        /*002c*/ 	.word	0x00000000
        /*0030*/ 	.short	0x0006
        /*0032*/ 	.short	0x0030
        /*0034*/ 	.byte	0x00, 0xf0, 0x11, 0x00


	//----- nvinfo : EIATTR_KPARAM_INFO
	.align		4
.L_43:
        /*0038*/ 	.byte	0x04, 0x17
        /*003a*/ 	.short	(.L_45 - .L_44)
.L_44:
        /*003c*/ 	.word	0x00000000
        /*0040*/ 	.short	0x0005
        /*0042*/ 	.short	0x0028
        /*0044*/ 	.byte	0x00, 0xf0, 0x21, 0x00


	//----- nvinfo : EIATTR_KPARAM_INFO
	.align		4
.L_45:
        /*0048*/ 	.byte	0x04, 0x17
        /*004a*/ 	.short	(.L_47 - .L_46)
.L_46:
        /*004c*/ 	.word	0x00000000
        /*0050*/ 	.short	0x0004
        /*0052*/ 	.short	0x0020
        /*0054*/ 	.byte	0x00, 0xf5, 0x21, 0x00


	//----- nvinfo : EIATTR_KPARAM_INFO
	.align		4
.L_47:
        /*0058*/ 	.byte	0x04, 0x17
        /*005a*/ 	.short	(.L_49 - .L_48)
.L_48:
        /*005c*/ 	.word	0x00000000
        /*0060*/ 	.short	0x0003
        /*0062*/ 	.short	0x0018
        /*0064*/ 	.byte	0x00, 0xf5, 0x21, 0x00


	//----- nvinfo : EIATTR_KPARAM_INFO
	.align		4
.L_49:
        /*0068*/ 	.byte	0x04, 0x17
        /*006a*/ 	.short	(.L_51 - .L_50)
.L_50:
        /*006c*/ 	.word	0x00000000
        /*0070*/ 	.short	0x0002
        /*0072*/ 	.short	0x0010
        /*0074*/ 	.byte	0x00, 0xf5, 0x21, 0x00


	//----- nvinfo : EIATTR_KPARAM_INFO
	.align		4
.L_51:
        /*0078*/ 	.byte	0x04, 0x17
        /*007a*/ 	.short	(.L_53 - .L_52)
.L_52:
        /*007c*/ 	.word	0x00000000
        /*0080*/ 	.short	0x0001
        /*0082*/ 	.short	0x0008
        /*0084*/ 	.byte	0x00, 0xf5, 0x21, 0x00


	//----- nvinfo : EIATTR_KPARAM_INFO
	.align		4
.L_53:
        /*0088*/ 	.byte	0x04, 0x17
        /*008a*/ 	.short	(.L_55 - .L_54)
.L_54:
        /*008c*/ 	.word	0x00000000
        /*0090*/ 	.short	0x0000
        /*0092*/ 	.short	0x0000
        /*0094*/ 	.byte	0x00, 0xf5, 0x21, 0x00


	//----- nvinfo : EIATTR_SPARSE_MMA_MASK
	.align		4
.L_55:
        /*0098*/ 	.byte	0x03, 0x50
        /*009a*/ 	.short	0x0000


	//----- nvinfo : EIATTR_MAXREG_COUNT
	.align		4
        /*009c*/ 	.byte	0x03, 0x1b
        /*009e*/ 	.short	0x00ff


	//----- nvinfo : EIATTR_MERCURY_ISA_VERSION
	.align		4
        /*00a0*/ 	.byte	0x03, 0x5f
        /*00a2*/ 	.short	0x0101


	//----- nvinfo : EIATTR_VRC_CTA_INIT_COUNT
	.align		4
        /*00a4*/ 	.byte	0x02, 0x4a
	.zero		1
	.zero		1


	//----- nvinfo : EIATTR_EXIT_INSTR_OFFSETS
	.align		4
        /*00a8*/ 	.byte	0x04, 0x1c
        /*00aa*/ 	.short	(.L_57 - .L_56)


	//   ....[0]....
.L_56:
        /*00ac*/ 	.word	0x00000240


	//----- nvinfo : EIATTR_CBANK_PARAM_SIZE
	.align		4
.L_57:
        /*00b0*/ 	.byte	0x03, 0x19
        /*00b2*/ 	.short	0x003c


	//----- nvinfo : EIATTR_PARAM_CBANK
	.align		4
        /*00b4*/ 	.byte	0x04, 0x0a
        /*00b6*/ 	.short	(.L_59 - .L_58)
	.align		4
.L_58:
        /*00b8*/ 	.word	index@(.nv.constant0._Z11nqueen_cudaPlPiS0_S0_S0_liii)
        /*00bc*/ 	.short	0x0380
        /*00be*/ 	.short	0x003c


	//----- nvinfo : EIATTR_SW_WAR
	.align		4
.L_59:
        /*00c0*/ 	.byte	0x04, 0x36
        /*00c2*/ 	.short	(.L_61 - .L_60)
.L_60:
        /*00c4*/ 	.word	0x00000008
.L_61:


//--------------------- .nv.callgraph             --------------------------
	.section	.nv.callgraph,"",@"SHT_CUDA_CALLGRAPH"
	.align	4
	.sectionentsize	8
	.align		4
        /*0000*/ 	.word	0x00000000
	.align		4
        /*0004*/ 	.word	0xffffffff
	.align		4
        /*0008*/ 	.word	0x00000000
	.align		4
        /*000c*/ 	.word	0xfffffffe
	.align		4
        /*0010*/ 	.word	0x00000000
	.align		4
        /*0014*/ 	.word	0xfffffffd
	.align		4
        /*0018*/ 	.word	0x00000000
	.align		4
        /*001c*/ 	.word	0xfffffffc


//--------------------- .text._Z16sgpu_cuda_kerneliiPjS_S_S_i --------------------------
	.section	.text._Z16sgpu_cuda_kerneliiPjS_S_S_i,"ax",@progbits
	.align	128
        .global         _Z16sgpu_cuda_kerneliiPjS_S_S_i
        .type           _Z16sgpu_cuda_kerneliiPjS_S_S_i,@function
        .size           _Z16sgpu_cuda_kerneliiPjS_S_S_i,(.L_x_13 - _Z16sgpu_cuda_kerneliiPjS_S_S_i)
        .other          _Z16sgpu_cuda_kerneliiPjS_S_S_i,@"STO_CUDA_ENTRY STV_DEFAULT"
_Z16sgpu_cuda_kerneliiPjS_S_S_i:
.text._Z16sgpu_cuda_kerneliiPjS_S_S_i:
[----:B------:R-:W-:Y:S01]  /*0000*/  LDC R1, c[0x0][0x37c] ;  /* 0x0000df00ff017b82 */ /* 0x000fe20000000800 */
[----:B------:R-:W0:Y:S01]  /*0010*/  S2R R3, SR_TID.X ;  /* 0x0000000000037919 */ /* 0x000e220000002100 */
[----:B------:R-:W0:Y:S01]  /*0020*/  LDCU UR5, c[0x0][0x360] ;  /* 0x00006c00ff0577ac */ /* 0x000e220008000800 */
[----:B------:R-:W-:Y:S01]  /*0030*/  MOV R4, 0x400 ;  /* 0x0000040000047802 */ /* 0x000fe20000000f00 */
[----:B------:R-:W-:Y:S01]  /*0040*/  BSSY.RECONVERGENT B0, `(.L_x_0) ;  /* 0x0000058000007945 */ /* 0x000fe20003800200 */
[----:B------:R-:W0:Y:S01]  /*0050*/  S2R R0, SR_CTAID.X ;  /* 0x0000000000007919 */ /* 0x000e220000002500 */
[----:B------:R-:W1:Y:S02]  /*0060*/  LDCU UR8, c[0x0][0x3a8] ;  /* 0x00007500ff0877ac */ /* 0x000e640008000800 */
[----:B------:R-:W-:Y:S01]  /*0070*/  VIADD R2, R4, 0x3c00 ;  /* 0x00003c0004027836 */ /* 0x000fe20000000000 */
[----:B------:R-:W2:Y:S01]  /*0080*/  S2R R17, SR_CgaCtaId ;  /* 0x0000000000117919 */ /* 0x000ea20000008800 */
[----:B------:R-:W3:Y:S01]  /*0090*/  LDCU UR4, c[0x0][0x380] ;  /* 0x00007000ff0477ac */ /* 0x000ee20008000800 */
[----:B------:R-:W4:Y:S01]  /*00a0*/  LDCU.64 UR6, c[0x0][0x358] ;  /* 0x00006b00ff0677ac */ /* 0x000f220008000a00 */
[----:B------:R-:W0:Y:S02]  /*00b0*/  LDCU UR9, c[0x0][0x384] ;  /* 0x00007080ff0977ac */ /* 0x000e240008000800 */
[----:B0-----:R-:W-:Y:S01]  /*00c0*/  IMAD R5, R0, UR5, R3 ;  /* 0x0000000500057c24 */ /* 0x001fe2000f8e0203 */
[----:B------:R-:W-:-:S02]  /*00d0*/  UMOV UR5, 0xffffffff ;  /* 0xffffffff00057882 */ /* 0x000fc40000000000 */
[----:B---3--:R-:W-:Y:S01]  /*00e0*/  USHF.L.U32 UR4, UR5, UR4, URZ ;  /* 0x0000000405047299 */ /* 0x008fe200080006ff */
[----:B--2---:R-:W-:Y:S02]  /*00f0*/  LEA R2, R17, R2, 0x18 ;  /* 0x0000000211027211 */ /* 0x004fe400078ec0ff */
[----:B-1----:R-:W-:-:S03]  /*0100*/  ISETP.GE.AND P0, PT, R5, UR8, PT ;  /* 0x0000000805007c0c */ /* 0x002fc6000bf06270 */
[----:B------:R-:W-:-:S10]  /*0110*/  IMAD R2, R3, 0x4, R2 ;  /* 0x0000000403027824 */ /* 0x000fd400078e0202 */
[----:B----4-:R-:W-:Y:S05]  /*0120*/  @P0 BRA `(.L_x_1) ;  /* 0x0000000400200947 */ /* 0x010fea0003800000 */
[----:B------:R-:W0:Y:S08]  /*0130*/  LDC.64 R8, c[0x0][0x390] ;  /* 0x0000e400ff087b82 */ /* 0x000e300000000a00 */
[----:B------:R-:W1:Y:S08]  /*0140*/  LDC.64 R10, c[0x0][0x398] ;  /* 0x0000e600ff0a7b82 */ /* 0x000e700000000a00 */
[----:B------:R-:W2:Y:S01]  /*0150*/  LDC.64 R6, c[0x0][0x388] ;  /* 0x0000e200ff067b82 */ /* 0x000ea20000000a00 */
[----:B0-----:R-:W-:-:S06]  /*0160*/  IMAD.WIDE R8, R5, 0x4, R8 ;  /* 0x0000000405087825 */ /* 0x001fcc00078e0208 */
[----:B------:R-:W3:Y:S01]  /*0170*/  LDG.E R8, desc[UR6][R8.64] ;  /* 0x0000000608087981 */ /* 0x000ee2000c1e1900 */
[----:B-1----:R-:W-:-:S06]  /*0180*/  IMAD.WIDE R10, R5, 0x4, R10 ;  /* 0x00000004050a7825 */ /* 0x002fcc00078e020a */
[----:B------:R-:W3:Y:S01]  /*0190*/  LDG.E R11, desc[UR6][R10.64] ;  /* 0x000000060a0b7981 */ /* 0x000ee2000c1e1900 */
[----:B--2---:R-:W-:-:S05]  /*01a0*/  IMAD.WIDE R6, R5, 0x4, R6 ;  /* 0x0000000405067825 */ /* 0x004fca00078e0206 */
[----:B------:R0:W3:Y:S01]  /*01b0*/  LDG.E R13, desc[UR6][R6.64] ;  /* 0x00000006060d7981 */ /* 0x0000e2000c1e1900 */
[C---:B------:R-:W-:Y:S02]  /*01c0*/  VIADD R5, R4.reuse, 0xf00 ;  /* 0x00000f0004057836 */ /* 0x040fe40000000000 */
[C---:B------:R-:W-:Y:S02]  /*01d0*/  VIADD R14, R4.reuse, 0x1e00 ;  /* 0x00001e00040e7836 */ /* 0x040fe40000000000 */
[----:B------:R-:W-:Y:S01]  /*01e0*/  VIADD R15, R4, 0x2d00 ;  /* 0x00002d00040f7836 */ /* 0x000fe20000000000 */
[C---:B------:R-:W-:Y:S02]  /*01f0*/  LEA R4, R17.reuse, R4, 0x18 ;  /* 0x0000000411047211 */ /* 0x040fe400078ec0ff */
[C---:B------:R-:W-:Y:S02]  /*0200*/  LEA R12, R17.reuse, R5, 0x18 ;  /* 0x00000005110c7211 */ /* 0x040fe400078ec0ff */
[----:B------:R-:W-:-:S02]  /*0210*/  LEA R14, R17, R14, 0x18 ;  /* 0x0000000e110e7211 */ /* 0x000fc400078ec0ff */
[----:B------:R-:W-:Y:S01]  /*0220*/  LEA R16, R17, R15, 0x18 ;  /* 0x0000000f11107211 */ /* 0x000fe200078ec0ff */
[C---:B------:R-:W-:Y:S02]  /*0230*/  IMAD R4, R3.reuse, 0x28, R4 ;  /* 0x0000002803047824 */ /* 0x040fe400078e0204 */
[C---:B------:R-:W-:Y:S02]  /*0240*/  IMAD R5, R3.reuse, 0x28, R12 ;  /* 0x0000002803057824 */ /* 0x040fe400078e020c */
[C---:B0-----:R-:W-:Y:S02]  /*0250*/  IMAD R6, R3.reuse, 0x28, R14 ;  /* 0x0000002803067824 */ /* 0x041fe400078e020e */
[----:B------:R-:W-:Y:S02]  /*0260*/  IMAD R7, R3, 0x28, R16 ;  /* 0x0000002803077824 */ /* 0x000fe400078e0210 */
[----:B------:R-:W-:Y:S01]  /*0270*/  HFMA2 R12, -RZ, RZ, 0, 0 ;  /* 0x00000000ff0c7431 */ /* 0x000fe200000001ff */
[----:B------:R-:W-:Y:S01]  /*0280*/  BSSY.RECONVERGENT B1, `(.L_x_2) ;  /* 0x0000030000017945 */ /* 0x000fe20003800200 */
[----:B------:R-:W-:Y:S01]  /*0290*/  IMAD.MOV.U32 R9, RZ, RZ, RZ ;  /* 0x000000ffff097224 */ /* 0x000fe200078e00ff */
[----:B---3--:R-:W-:Y:S01]  /*02a0*/  LOP3.LUT R10, R11, R8, R13, 0xfe, !PT ;  /* 0x000000080b0a7212 */ /* 0x008fe200078efe0d */
[----:B------:R0:W-:Y:S04]  /*02b0*/  STS [R4], R13 ;  /* 0x0000000d04007388 */ /* 0x0001e80000000800 */
[----:B------:R0:W-:Y:S04]  /*02c0*/  STS [R5], R8 ;  /* 0x0000000805007388 */ /* 0x0001e80000000800 */
[----:B------:R0:W-:Y:S04]  /*02d0*/  STS [R6], R11 ;  /* 0x0000000b06007388 */ /* 0x0001e80000000800 */
[----:B------:R0:W-:Y:S02]  /*02e0*/  STS [R7], R10 ;  /* 0x0000000a07007388 */ /* 0x0001e40000000800 */
.L_x_6:
[----:B0-----:R-:W-:Y:S01]  /*02f0*/  IMAD R17, R12, 0x4, R7 ;  /* 0x000000040c117824 */ /* 0x001fe200078e0207 */
[----:B------:R-:W-:Y:S01]  /*0300*/  BSSY.RECONVERGENT B2, `(.L_x_3) ;  /* 0x0000025000027945 */ /* 0x000fe20003800200 */
[----:B------:R-:W-:-:S03]  /*0310*/  IMAD.MOV.U32 R15, RZ, RZ, R12 ;  /* 0x000000ffff0f7224 */ /* 0x000fc600078e000c */
[----:B0-----:R-:W0:Y:S02]  /*0320*/  LDS R11, [R17] ;  /* 0x00000000110b7984 */ /* 0x001e240000000800 */
[----:B0-----:R-:W-:-:S04]  /*0330*/  LOP3.LUT R8, R11, UR4, RZ, 0xfc, !PT ;  /* 0x000000040b087c12 */ /* 0x001fc8000f8efcff */
[----:B------:R-:W-:-:S13]  /*0340*/  ISETP.NE.AND P0, PT, R8, -0x1, PT ;  /* 0xffffffff0800780c */ /* 0x000fda0003f05270 */
[----:B------:R-:W-:Y:S01]  /*0350*/  @!P0 VIADD R12, R12, 0xffffffff ;  /* 0xffffffff0c0c8836 */ /* 0x000fe20000000000 */
[----:B------:R-:W-:Y:S06]  /*0360*/  @!P0 BRA `(.L_x_4) ;  /* 0x0000000000788947 */ /* 0x000fec0003800000 */
[----:B------:R-:W-:-:S04]  /*0370*/  IADD3 R8, PT, PT, R11, 0x1, RZ ;  /* 0x000000010b087810 */ /* 0x000fc80007ffe0ff */
[CC--:B------:R-:W-:Y:S02]  /*0380*/  LOP3.LUT R10, R8.reuse, R11.reuse, RZ, 0xfc, !PT ;  /* 0x0000000b080a7212 */ /* 0x0c0fe400078efcff */
[----:B------:R-:W-:-:S03]  /*0390*/  LOP3.LUT R19, R8, R11, RZ, 0x30, !PT ;  /* 0x0000000b08137212 */ /* 0x000fc600078e30ff */
[----:B------:R0:W-:Y:S01]  /*03a0*/  STS [R17], R10 ;  /* 0x0000000a11007388 */ /* 0x0001e20000000800 */
[----:B------:R-:W-:-:S13]  /*03b0*/  LOP3.LUT P0, RZ, R19, UR4, RZ, 0x30, !PT ;  /* 0x0000000413ff7c12 */ /* 0x000fda000f8030ff */
[----:B0-----:R-:W-:Y:S05]  /*03c0*/  @!P0 BRA `(.L_x_5) ;  /* 0x00000000005c8947 */ /* 0x001fea0003800000 */
[----:B------:R-:W-:-:S05]  /*03d0*/  VIADD R18, R15, 0x1 ;  /* 0x000000010f127836 */ /* 0x000fca0000000000 */
[----:B------:R-:W-:-:S13]  /*03e0*/  ISETP.NE.AND P0, PT, R18, UR9, PT ;  /* 0x0000000912007c0c */ /* 0x000fda000bf05270 */
[----:B------:R-:W-:Y:S02]  /*03f0*/  @!P0 VIADD R9, R9, 0x1 ;  /* 0x0000000109098836 */ /* 0x000fe40000000000 */
[----:B------:R-:W-:Y:S01]  /*0400*/  @!P0 VIADD R12, R15, 0xffffffff ;  /* 0xffffffff0f0c8836 */ /* 0x000fe20000000000 */
[----:B------:R-:W-:Y:S06]  /*0410*/  @!P0 BRA `(.L_x_4) ;  /* 0x00000000004c8947 */ /* 0x000fec0003800000 */
[C---:B------:R-:W-:Y:S02]  /*0420*/  IMAD R8, R15.reuse, 0x4, R4 ;  /* 0x000000040f087824 */ /* 0x040fe400078e0204 */
[----:B------:R-:W-:-:S03]  /*0430*/  IMAD R14, R15, 0x4, R6 ;  /* 0x000000040f0e7824 */ /* 0x000fc600078e0206 */
[----:B------:R-:W0:Y:S02]  /*0440*/  LDS R10, [R8] ;  /* 0x00000000080a7984 */ /* 0x000e240000000800 */
[----:B0-----:R-:W-:Y:S02]  /*0450*/  LOP3.LUT R11, R10, R19, RZ, 0xfc, !PT ;  /* 0x000000130a0b7212 */ /* 0x001fe400078efcff */
[----:B------:R-:W-:-:S03]  /*0460*/  LEA R10, R15, R5, 0x2 ;  /* 0x000000050f0a7211 */ /* 0x000fc600078e10ff */
[----:B------:R-:W-:Y:S04]  /*0470*/  STS [R8+0x4], R11 ;  /* 0x0000040b08007388 */ /* 0x000fe80000000800 */
[----:B------:R-:W0:Y:S02]  /*0480*/  LDS R12, [R10] ;  /* 0x000000000a0c7984 */ /* 0x000e240000000800 */
[----:B0-----:R-:W-:-:S05]  /*0490*/  LOP3.LUT R12, R12, R19, RZ, 0xfc, !PT ;  /* 0x000000130c0c7212 */ /* 0x001fca00078efcff */
[----:B------:R-:W-:-:S05]  /*04a0*/  IMAD.SHL.U32 R13, R12, 0x2, RZ ;  /* 0x000000020c0d7824 */ /* 0x000fca00078e00ff */
[----:B------:R-:W-:Y:S04]  /*04b0*/  STS [R10+0x4], R13 ;  /* 0x0000040d0a007388 */ /* 0x000fe80000000800 */
[----:B------:R-:W0:Y:S02]  /*04c0*/  LDS R12, [R14] ;  /* 0x000000000e0c7984 */ /* 0x000e240000000800 */
[----:B0-----:R-:W-:-:S04]  /*04d0*/  LOP3.LUT R12, R12, R19, RZ, 0xfc, !PT ;  /* 0x000000130c0c7212 */ /* 0x001fc800078efcff */
[----:B------:R-:W-:Y:S01]  /*04e0*/  SHF.R.U32.HI R16, RZ, 0x1, R12 ;  /* 0x00000001ff107819 */ /* 0x000fe2000001160c */
[----:B------:R-:W-:-:S03]  /*04f0*/  IMAD.MOV.U32 R12, RZ, RZ, R18 ;  /* 0x000000ffff0c7224 */ /* 0x000fc600078e0012 */
[----:B------:R-:W-:Y:S01]  /*0500*/  LOP3.LUT R15, R16, R11, R13, 0xfe, !PT ;  /* 0x0000000b100f7212 */ /* 0x000fe200078efe0d */
[----:B------:R0:W-:Y:S04]  /*0510*/  STS [R14+0x4], R16 ;  /* 0x000004100e007388 */ /* 0x0001e80000000800 */
[----:B------:R0:W-:Y:S01]  /*0520*/  STS [R17+0x4], R15 ;  /* 0x0000040f11007388 */ /* 0x0001e20000000800 */
[----:B------:R-:W-:Y:S05]  /*0530*/  BRA `(.L_x_4) ;  /* 0x0000000000047947 */ /* 0x000fea0003800000 */
.L_x_5:
[----:B------:R-:W-:-:S07]  /*0540*/  VIADD R12, R15, 0xffffffff ;  /* 0xffffffff0f0c7836 */ /* 0x000fce0000000000 */
.L_x_4:
[----:B------:R-:W-:Y:S05]  /*0550*/  BSYNC.RECONVERGENT B2 ;  /* 0x0000000000027941 */ /* 0x000fea0003800200 */
.L_x_3:
[----:B------:R-:W-:-:S13]  /*0560*/  ISETP.GT.AND P0, PT, R12, -0x1, PT ;  /* 0xffffffff0c00780c */ /* 0x000fda0003f04270 */
[----:B------:R-:W-:Y:S05]  /*0570*/  @P0 BRA `(.L_x_6) ;  /* 0xfffffffc005c0947 */ /* 0x000fea000383ffff */
[----:B------:R-:W-:Y:S05]  /*0580*/  BSYNC.RECONVERGENT B1 ;  /* 0x0000000000017941 */ /* 0x000fea0003800200 */
.L_x_2:
[----:B------:R1:W-:Y:S01]  /*0590*/  STS [R2], R9 ;  /* 0x0000000902007388 */ /* 0x0003e20000000800 */
[----:B------:R-:W-:Y:S05]  /*05a0*/  BRA `(.L_x_7) ;  /* 0x0000000000047947 */ /* 0x000fea0003800000 */
.L_x_1:
[----:B------:R0:W-:Y:S02]  /*05b0*/  STS [R2], RZ ;  /* 0x000000ff02007388 */ /* 0x0001e40000000800 */
.L_x_7:
[----:B------:R-:W-:Y:S05]  /*05c0*/  BSYNC.RECONVERGENT B0 ;  /* 0x0000000000007941 */ /* 0x000fea0003800200 */
.L_x_0:
[----:B------:R-:W-:Y:S01]  /*05d0*/  BAR.SYNC.DEFER_BLOCKING 0x0 ;  /* 0x0000000000007b1d */ /* 0x000fe20000010000 */
[C---:B------:R-:W-:Y:S02]  /*05e0*/  LOP3.LUT P0, RZ, R3.reuse, 0x3e0, RZ, 0xc0, !PT ;  /* 0x000003e003ff7812 */ /* 0x040fe4000780c0ff */
[C---:B------:R-:W-:Y:S02]  /*05f0*/  ISETP.GT.U32.AND P1, PT, R3.reuse, 0x1f, PT ;  /* 0x0000001f0300780c */ /* 0x040fe40003f24070 */
[----:B------:R-:W-:-:S13]  /*0600*/  ISETP.NE.AND P2, PT, R3, RZ, PT ;  /* 0x000000ff0300720c */ /* 0x000fda0003f45270 */
[----:B------:R-:W2:Y:S01]  /*0610*/  @!P2 S2R R6, SR_CgaCtaId ;  /* 0x000000000006a919 */ /* 0x000ea20000008800 */
[----:B------:R-:W-:Y:S04]  /*0620*/  @!P0 LDS R4, [R2+0x100] ;  /* 0x0001000002048984 */ /* 0x000fe80000000800 */
[----:B------:R-:W3:Y:S02]  /*0630*/  @!P0 LDS R5, [R2] ;  /* 0x0000000002058984 */ /* 0x000ee40000000800 */
[----:B---3--:R-:W-:-:S05]  /*0640*/  @!P0 IADD3 R5, PT, PT, R4, R5, RZ ;  /* 0x0000000504058210 */ /* 0x008fca0007ffe0ff */
[----:B------:R-:W-:Y:S01]  /*0650*/  @!P0 STS [R2], R5 ;  /* 0x0000000502008388 */ /* 0x000fe20000000800 */
[----:B------:R-:W-:Y:S01]  /*0660*/  BAR.SYNC.DEFER_BLOCKING 0x0 ;  /* 0x0000000000007b1d */ /* 0x000fe20000010000 */
[----:B------:R-:W-:-:S05]  /*0670*/  ISETP.GT.U32.AND P0, PT, R3, 0xf, PT ;  /* 0x0000000f0300780c */ /* 0x000fca0003f04070 */
[----:B------:R-:W-:Y:S04]  /*0680*/  @!P1 LDS R4, [R2+0x80] ;  /* 0x0000800002049984 */ /* 0x000fe80000000800 */
[----:B------:R-:W3:Y:S02]  /*0690*/  @!P1 LDS R7, [R2] ;  /* 0x0000000002079984 */ /* 0x000ee40000000800 */
[----:B---3--:R-:W-:-:S05]  /*06a0*/  @!P1 IMAD.IADD R7, R4, 0x1, R7 ;  /* 0x0000000104079824 */ /* 0x008fca00078e0207 */
[----:B------:R-:W-:Y:S01]  /*06b0*/  @!P1 STS [R2], R7 ;  /* 0x0000000702009388 */ /* 0x000fe20000000800 */
[----:B------:R-:W-:Y:S01]  /*06c0*/  BAR.SYNC.DEFER_BLOCKING 0x0 ;  /* 0x0000000000007b1d */ /* 0x000fe20000010000 */
[----:B------:R-:W-:-:S05]  /*06d0*/  ISETP.GT.U32.AND P1, PT, R3, 0x7, PT ;  /* 0x000000070300780c */ /* 0x000fca0003f24070 */
[----:B------:R-:W-:Y:S04]  /*06e0*/  @!P0 LDS R4, [R2+0x40] ;  /* 0x0000400002048984 */ /* 0x000fe80000000800 */
[----:B-1----:R-:W1:Y:S02]  /*06f0*/  @!P0 LDS R9, [R2] ;  /* 0x0000000002098984 */ /* 0x002e640000000800 */
[----:B-1----:R-:W-:-:S05]  /*0700*/  @!P0 IMAD.IADD R9, R4, 0x1, R9 ;  /* 0x0000000104098824 */ /* 0x002fca00078e0209 */
[----:B------:R-:W-:Y:S01]  /*0710*/  @!P0 STS [R2], R9 ;  /* 0x0000000902008388 */ /* 0x000fe20000000800 */
[----:B------:R-:W-:Y:S01]  /*0720*/  BAR.SYNC.DEFER_BLOCKING 0x0 ;  /* 0x0000000000007b1d */ /* 0x000fe20000010000 */
[----:B------:R-:W-:-:S05]  /*0730*/  ISETP.GT.U32.AND P0, PT, R3, 0x3, PT ;  /* 0x000000030300780c */ /* 0x000fca0003f04070 */
[----:B------:R-:W-:Y:S04]  /*0740*/  @!P1 LDS R4, [R2+0x20] ;  /* 0x0000200002049984 */ /* 0x000fe80000000800 */
[----:B------:R-:W1:Y:S02]  /*0750*/  @!P1 LDS R5, [R2] ;  /* 0x0000000002059984 */ /* 0x000e640000000800 */
[----:B-1----:R-:W-:-:S05]  /*0760*/  @!P1 IMAD.IADD R5, R4, 0x1, R5 ;  /* 0x0000000104059824 */ /* 0x002fca00078e0205 */
[----:B------:R1:W-:Y:S01]  /*0770*/  @!P1 STS [R2], R5 ;  /* 0x0000000502009388 */ /* 0x0003e20000000800 */
[----:B------:R-:W-:Y:S01]  /*0780*/  BAR.SYNC.DEFER_BLOCKING 0x0 ;  /* 0x0000000000007b1d */ /* 0x000fe20000010000 */
[----:B------:R-:W-:Y:S02]  /*0790*/  ISETP.GT.U32.AND P1, PT, R3, 0x1, PT ;  /* 0x000000010300780c */ /* 0x000fe40003f24070 */
[----:B-1----:R-:W-:-:S04]  /*07a0*/  @!P2 MOV R5, 0x400 ;  /* 0x000004000005a802 */ /* 0x002fc80000000f00 */
[----:B--2---:R-:W-:Y:S01]  /*07b0*/  @!P2 LEA R9, R6, R5, 0x18 ;  /* 0x000000050609a211 */ /* 0x004fe200078ec0ff */
[----:B------:R-:W-:Y:S04]  /*07c0*/  @!P0 LDS R4, [R2+0x10] ;  /* 0x0000100002048984 */ /* 0x000fe80000000800 */
[----:B------:R-:W1:Y:S02]  /*07d0*/  @!P0 LDS R7, [R2] ;  /* 0x0000000002078984 */ /* 0x000e640000000800 */
[----:B-1----:R-:W-:-:S05]  /*07e0*/  @!P0 IADD3 R7, PT, PT, R4, R7, RZ ;  /* 0x0000000704078210 */ /* 0x002fca0007ffe0ff */
[----:B------:R-:W-:Y:S01]  /*07f0*/  @!P0 STS [R2], R7 ;  /* 0x0000000702008388 */ /* 0x000fe20000000800 */
[----:B------:R-:W-:Y:S06]  /*0800*/  BAR.SYNC.DEFER_BLOCKING 0x0 ;  /* 0x0000000000007b1d */ /* 0x000fec0000010000 */
[----:B------:R-:W-:Y:S04]  /*0810*/  @!P1 LDS R3, [R2+0x8] ;  /* 0x0000080002039984 */ /* 0x000fe80000000800 */
[----:B------:R-:W1:Y:S02]  /*0820*/  @!P1 LDS R4, [R2] ;  /* 0x0000000002049984 */ /* 0x000e640000000800 */
[----:B-1----:R-:W-:-:S05]  /*0830*/  @!P1 IMAD.IADD R3, R3, 0x1, R4 ;  /* 0x0000000103039824 */ /* 0x002fca00078e0204 */
[----:B------:R-:W-:Y:S01]  /*0840*/  @!P1 STS [R2], R3 ;  /* 0x0000000302009388 */ /* 0x000fe20000000800 */
[----:B------:R-:W-:Y:S06]  /*0850*/  BAR.SYNC.DEFER_BLOCKING 0x0 ;  /* 0x0000000000007b1d */ /* 0x000fec0000010000 */
[----:B------:R-:W1:Y:S02]  /*0860*/  @!P2 LDS.64 R4, [R9+0x3c00] ;  /* 0x003c00000904a984 */ /* 0x000e640000000a00 */
[----:B-1----:R-:W-:-:S05]  /*0870*/  @!P2 IMAD.IADD R4, R5, 0x1, R4 ;  /* 0x000000010504a824 */ /* 0x002fca00078e0204 */
[----:B------:R1:W-:Y:S01]  /*0880*/  @!P2 STS [R9+0x3c00], R4 ;  /* 0x003c00040900a388 */ /* 0x0003e20000000800 */
[----:B------:R-:W-:Y:S06]  /*0890*/  BAR.SYNC.DEFER_BLOCKING 0x0 ;  /* 0x0000000000007b1d */ /* 0x000fec0000010000 */
[----:B------:R-:W-:Y:S05]  /*08a0*/  @P2 EXIT ;  /* 0x000000000000294d */ /* 0x000fea0003800000 */
[----:B------:R-:W2:Y:S01]  /*08b0*/  S2UR UR5, SR_CgaCtaId ;  /* 0x00000000000579c3 */ /* 0x000ea20000008800 */
[----:B------:R-:W-:-:S07]  /*08c0*/  UMOV UR4, 0x400 ;  /* 0x0000040000047882 */ /* 0x000fce0000000000 */
[----:B0-----:R-:W0:Y:S01]  /*08d0*/  LDC.64 R2, c[0x0][0x3a0] ;  /* 0x0000e800ff027b82 */ /* 0x001e220000000a00 */
[----:B--2---:R-:W-:Y:S01]  /*08e0*/  ULEA UR4, UR5, UR4, 0x18 ;  /* 0x0000000405047291 */ /* 0x004fe2000f8ec0ff */
[----:B0-----:R-:W-:-:S08]  /*08f0*/  IMAD.WIDE.U32 R2, R0, 0x4, R2 ;  /* 0x0000000400027825 */ /* 0x001fd000078e0002 */
[----:B------:R-:W0:Y:S04]  /*0900*/  LDS R5, [UR4+0x3c00] ;  /* 0x003c0004ff057984 */ /* 0x000e280008000800 */
[----:B0-----:R-:W-:Y:S01]  /*0910*/  STG.E desc[UR6][R2.64], R5 ;  /* 0x0000000502007986 */ /* 0x001fe2000c101906 */
[----:B------:R-:W-:Y:S05]  /*0920*/  EXIT ;  /* 0x000000000000794d */ /* 0x000fea0003800000 */
.L_x_8:
[----:B------:R-:W-:-:S00]  /*0930*/  BRA `(.L_x_8) ;  /* 0xfffffffc00fc7947 */ /* 0x000fc0000383ffff */
[----:B------:R-:W-:-:S00]  /*0940*/  NOP ;  /* 0x0000000000007918 */ /* 0x000fc00000000000 */
        /* <DEDUP_REMOVED lines=11> */
.L_x_13:


//--------------------- .text._Z11nqueen_cudaPlPiS0_S0_S0_liii --------------------------
	.section	.text._Z11nqueen_cudaPlPiS0_S0_S0_liii,"ax",@progbits
	.align	128
        .global         _Z11nqueen_cudaPlPiS0_S0_S0_liii
        .type           _Z11nqueen_cudaPlPiS0_S0_S0_liii,@function
        .size           _Z11nqueen_cudaPlPiS0_S0_S0_liii,(.L_x_14 - _Z11nqueen_cudaPlPiS0_S0_S0_liii)
        .other          _Z11nqueen_cudaPlPiS0_S0_S0_liii,@"STO_CUDA_ENTRY STV_DEFAULT"
_Z11nqueen_cudaPlPiS0_S0_S0_liii:
.text._Z11nqueen_cudaPlPiS0_S0_S0_liii:
[----:B------:R-:W-:Y:S08]  /*0000*/  LDC R1, c[0x0][0x37c] ;  /* 0x0000df00ff017b82 */ /* 0x000ff00000000800 */
[----:B------:R-:W0:Y:S01]  /*0010*/  LDC.64 R10, c[0x0][0x388] ;  /* 0x0000e200ff0a7b82 */ /* 0x000e220000000a00 */
[----:B------:R-:W0:Y:S01]  /*0020*/  LDCU.64 UR10, c[0x0][0x358] ;  /* 0x00006b00ff0a77ac */ /* 0x000e220008000a00 */
[----:B------:R-:W-:Y:S01]  /*0030*/  IMAD.MOV.U32 R19, RZ, RZ, -0x1 ;  /* 0xffffffffff137424 */ /* 0x000fe200078e00ff */
[----:B------:R-:W1:Y:S05]  /*0040*/  LDCU.64 UR8, c[0x0][0x388] ;  /* 0x00007100ff0877ac */ /* 0x000e6a0008000a00 */
[----:B------:R-:W2:Y:S01]  /*0050*/  LDC.64 R12, c[0x0][0x398] ;  /* 0x0000e600ff0c7b82 */ /* 0x000ea20000000a00 */
[----:B------:R-:W3:Y:S01]  /*0060*/  LDCU UR4, c[0x0][0x3b0] ;  /* 0x00007600ff0477ac */ /* 0x000ee20008000800 */
[----:B------:R-:W4:Y:S06]  /*0070*/  LDCU UR5, c[0x0][0x3b8] ;  /* 0x00007700ff0577ac */ /* 0x000f2c0008000800 */
[----:B------:R-:W5:Y:S01]  /*0080*/  LDC.64 R14, c[0x0][0x3a0] ;  /* 0x0000e800ff0e7b82 */ /* 0x000f620000000a00 */
[----:B------:R-:W4:Y:S01]  /*0090*/  LDCU UR6, c[0x0][0x3b4] ;  /* 0x00007680ff0677ac */ /* 0x000f220008000800 */
[----:B------:R-:W0:Y:S06]  /*00a0*/  LDCU.64 UR12, c[0x0][0x3a8] ;  /* 0x00007500ff0c77ac */ /* 0x000e2c0008000a00 */
[----:B------:R-:W5:Y:S01]  /*00b0*/  LDC.64 R16, c[0x0][0x390] ;  /* 0x0000e400ff107b82 */ /* 0x000f620000000a00 */
[----:B0-----:R-:W-:Y:S01]  /*00c0*/  STG.E desc[UR10][R10.64], R19 ;  /* 0x000000130a007986 */ /* 0x001fe2000c10190a */
[----:B-1----:R-:W-:-:S04]  /*00d0*/  UIADD3 UR7, UP0, UPT, UR8, 0x4, URZ ;  /* 0x0000000408077890 */ /* 0x002fc8000ff1e0ff */
[----:B------:R-:W-:Y:S02]  /*00e0*/  UIADD3.X UR8, UPT, UPT, URZ, UR9, URZ, UP0, !UPT ;  /* 0x00000009ff087290 */ /* 0x000fe400087fe4ff */
[----:B------:R-:W0:Y:S01]  /*00f0*/  LDC R0, c[0x0][0x3b4] ;  /* 0x0000ed00ff007b82 */ /* 0x000e220000000800 */
[----:B--2---:R-:W-:Y:S01]  /*0100*/  STG.E desc[UR10][R12.64], RZ ;  /* 0x000000ff0c007986 */ /* 0x004fe2000c10190a */
[----:B---3--:R-:W-:Y:S01]  /*0110*/  UIADD3 UR9, UPT, UPT, UR4, -0x1, URZ ;  /* 0xffffffff04097890 */ /* 0x008fe2000fffe0ff */
[----:B----4-:R-:W-:Y:S01]  /*0120*/  IMAD.U32 R23, RZ, RZ, UR6 ;  /* 0x00000006ff177e24 */ /* 0x010fe2000f8e00ff */
[----:B------:R-:W-:Y:S01]  /*0130*/  UIADD3 UR4, UPT, UPT, UR4, -0x2, URZ ;  /* 0xfffffffe04047890 */ /* 0x000fe2000fffe0ff */
[----:B------:R-:W-:-:S03]  /*0140*/  UMOV UR6, UR8 ;  /* 0x0000000800067c82 */ /* 0x000fc60008000000 */
[----:B------:R-:W1:Y:S01]  /*0150*/  LDC.64 R2, c[0x0][0x380] ;  /* 0x0000e000ff027b82 */ /* 0x000e620000000a00 */
[----:B-----5:R-:W-:Y:S07]  /*0160*/  STG.E desc[UR10][R14.64], RZ ;  /* 0x000000ff0e007986 */ /* 0x020fee000c10190a */
[----:B------:R-:W2:Y:S01]  /*0170*/  LDC.64 R4, c[0x0][0x3a0] ;  /* 0x0000e800ff047b82 */ /* 0x000ea20000000a00 */
[----:B------:R3:W-:Y:S07]  /*0180*/  STG.E desc[UR10][R16.64], RZ ;  /* 0x000000ff10007986 */ /* 0x0007ee000c10190a */
[----:B------:R-:W4:Y:S01]  /*0190*/  LDC.64 R6, c[0x0][0x390] ;  /* 0x0000e400ff067b82 */ /* 0x000f220000000a00 */
[----:B---3--:R-:W-:Y:S01]  /*01a0*/  IMAD.U32 R17, RZ, RZ, UR5 ;  /* 0x00000005ff117e24 */ /* 0x008fe2000f8e00ff */
[----:B------:R-:W-:-:S06]  /*01b0*/  UMOV UR5, UR7 ;  /* 0x0000000700057c82 */ /* 0x000fcc0008000000 */
[----:B------:R-:W3:Y:S08]  /*01c0*/  LDC.64 R8, c[0x0][0x398] ;  /* 0x0000e600ff087b82 */ /* 0x000ef00000000a00 */
[----:B------:R-:W0:Y:S02]  /*01d0*/  LDC.64 R10, c[0x0][0x388] ;  /* 0x0000e200ff0a7b82 */ /* 0x000e240000000a00 */
.L_x_10:
[----:B-----5:R-:W-:-:S13]  /*01e0*/  ISETP.NE.AND P0, PT, R23, RZ, PT ;  /* 0x000000ff1700720c */ /* 0x020fda0003f05270 */
[----:B01----:R-:W-:Y:S05]  /*01f0*/  @P0 BRA `(.L_x_9) ;  /* 0x0000000000300947 */ /* 0x003fea0003800000 */
[----:B------:R-:W-:-:S04]  /*0200*/  UIADD3 UR7, UP0, UPT, UR7, -0x4, URZ ;  /* 0xfffffffc07077890 */ /* 0x000fc8000ff1e0ff */
[----:B------:R-:W-:Y:S02]  /*0210*/  UIADD3.X UR8, UPT, UPT, UR8, -0x1, URZ, UP0, !UPT ;  /* 0xffffffff08087890 */ /* 0x000fe400087fe4ff */
[----:B0-----:R-:W-:-:S04]  /*0220*/  ISETP.NE.U32.AND P0, PT, R10, UR7, PT ;  /* 0x000000070a007c0c */ /* 0x001fc8000bf05070 */
[----:B------:R-:W-:-:S13]  /*0230*/  ISETP.NE.AND.EX P0, PT, R11, UR8, PT, P0 ;  /* 0x000000080b007c0c */ /* 0x000fda000bf05300 */
[----:B------:R-:W-:Y:S05]  /*0240*/  @!P0 EXIT ;  /* 0x000000000000894d */ /* 0x000fea0003800000 */
[----:B------:R-:W-:Y:S01]  /*0250*/  MOV R12, UR5 ;  /* 0x00000005000c7c02 */ /* 0x000fe20008000f00 */
[----:B------:R-:W-:-:S05]  /*0260*/  IMAD.U32 R13, RZ, RZ, UR6 ;  /* 0x00000006ff0d7e24 */ /* 0x000fca000f8e00ff */
[----:B------:R0:W5:Y:S01]  /*0270*/  LDG.E R23, desc[UR10][R12.64+-0x4] ;  /* 0xfffffc0a0c177981 */ /* 0x000162000c1e1900 */
[----:B------:R-:W-:Y:S01]  /*0280*/  UIADD3 UR5, UP0, UPT, UR5, -0x4, URZ ;  /* 0xfffffffc05057890 */ /* 0x000fe2000ff1e0ff */
[----:B------:R-:W-:-:S03]  /*0290*/  VIADD R17, R17, 0xffffffff ;  /* 0xffffffff11117836 */ /* 0x000fc60000000000 */
[----:B------:R-:W-:Y:S01]  /*02a0*/  UIADD3.X UR6, UPT, UPT, UR6, -0x1, URZ, UP0, !UPT ;  /* 0xffffffff06067890 */ /* 0x000fe200087fe4ff */
[----:B------:R-:W-:Y:S11]  /*02b0*/  BRA `(.L_x_10) ;  /* 0xfffffffc00c87947 */ /* 0x000ff6000383ffff */
.L_x_9:
[----:B------:R-:W-:-:S13]  /*02c0*/  ISETP.NE.AND P0, PT, R17, UR9, PT ;  /* 0x0000000911007c0c */ /* 0x000fda000bf05270 */
[----:B------:R-:W-:Y:S05]  /*02d0*/  @P0 BRA `(.L_x_11) ;  /* 0x0000000000380947 */ /* 0x000fea0003800000 */
[----:B------:R-:W-:Y:S01]  /*02e0*/  UIADD3 UR12, UP0, UPT, UR12, 0x1, URZ ;  /* 0x000000010c0c7890 */ /* 0x000fe2000ff1e0ff */
[----:B------:R-:W-:Y:S01]  /*02f0*/  MOV R14, UR5 ;  /* 0x00000005000e7c02 */ /* 0x000fe20008000f00 */
[----:B------:R-:W-:Y:S02]  /*0300*/  IMAD.U32 R15, RZ, RZ, UR6 ;  /* 0x00000006ff0f7e24 */ /* 0x000fe4000f8e00ff */
[----:B------:R-:W-:Y:S02]  /*0310*/  UIADD3.X UR13, UPT, UPT, URZ, UR13, URZ, UP0, !UPT ;  /* 0x0000000dff0d7290 */ /* 0x000fe400087fe4ff */
[----:B------:R-:W-:-:S04]  /*0320*/  IMAD.U32 R12, RZ, RZ, UR12 ;  /* 0x0000000cff0c7e24 */ /* 0x000fc8000f8e00ff */
[----:B------:R-:W-:-:S05]  /*0330*/  MOV R13, UR13 ;  /* 0x0000000d000d7c02 */ /* 0x000fca0008000f00 */
[----:B-1----:R1:W-:Y:S04]  /*0340*/  STG.E.64 desc[UR10][R2.64], R12 ;  /* 0x0000000c02007986 */ /* 0x0023e8000c101b0a */
[----:B------:R1:W5:Y:S01]  /*0350*/  LDG.E R23, desc[UR10][R14.64+-0x4] ;  /* 0xfffffc0a0e177981 */ /* 0x000362000c1e1900 */
[----:B------:R-:W-:Y:S01]  /*0360*/  UIADD3 UR7, UP0, UPT, UR7, -0x4, URZ ;  /* 0xfffffffc07077890 */ /* 0x000fe2000ff1e0ff */
[----:B------:R-:W-:Y:S01]  /*0370*/  IMAD.U32 R17, RZ, RZ, UR4 ;  /* 0x00000004ff117e24 */ /* 0x000fe2000f8e00ff */
[----:B------:R-:W-:Y:S02]  /*0380*/  UIADD3 UR5, UP1, UPT, UR5, -0x4, URZ ;  /* 0xfffffffc05057890 */ /* 0x000fe4000ff3e0ff */
[----:B------:R-:W-:Y:S02]  /*0390*/  UIADD3.X UR8, UPT, UPT, UR8, -0x1, URZ, UP0, !UPT ;  /* 0xffffffff08087890 */ /* 0x000fe400087fe4ff */
[----:B------:R-:W-:Y:S01]  /*03a0*/  UIADD3.X UR6, UPT, UPT, UR6, -0x1, URZ, UP1, !UPT ;  /* 0xffffffff06067890 */ /* 0x000fe20008ffe4ff */
[----:B------:R-:W-:Y:S11]  /*03b0*/  BRA `(.L_x_10) ;  /* 0xfffffffc00887947 */ /* 0x000ff6000383ffff */
.L_x_11:
[----:B--2---:R-:W-:-:S05]  /*03c0*/  IMAD.WIDE R12, R17, 0x4, R4 ;  /* 0x00000004110c7825 */ /* 0x004fca00078e0204 */
[----:B------:R-:W2:Y:S01]  /*03d0*/  LDG.E R15, desc[UR10][R12.64] ;  /* 0x0000000a0c0f7981 */ /* 0x000ea2000c1e1900 */
[----:B------:R-:W-:-:S05]  /*03e0*/  IMAD.MOV R16, RZ, RZ, -R23 ;  /* 0x000000ffff107224 */ /* 0x000fca00078e0a17 */
[----:B------:R-:W-:-:S04]  /*03f0*/  LOP3.LUT R16, R23, R16, RZ, 0xc0, !PT ;  /* 0x0000001017107212 */ /* 0x000fc800078ec0ff */
[----:B--2---:R-:W-:-:S04]  /*0400*/  LOP3.LUT R15, R15, R16, RZ, 0xfc, !PT ;  /* 0x000000100f0f7212 */ /* 0x004fc800078efcff */
[----:B------:R-:W-:Y:S01]  /*0410*/  SHF.L.U32 R25, R15, 0x1, RZ ;  /* 0x000000010f197819 */ /* 0x000fe200000006ff */
[----:B----4-:R-:W-:-:S04]  /*0420*/  IMAD.WIDE R14, R17, 0x4, R6 ;  /* 0x00000004110e7825 */ /* 0x010fc800078e0206 */
[----:B------:R2:W-:Y:S04]  /*0430*/  STG.E desc[UR10][R12.64+0x4], R25 ;  /* 0x000004190c007986 */ /* 0x0005e8000c10190a */
[----:B------:R-:W4:Y:S02]  /*0440*/  LDG.E R19, desc[UR10][R14.64] ;  /* 0x0000000a0e137981 */ /* 0x000f24000c1e1900 */
[----:B----4-:R-:W-:Y:S01]  /*0450*/  LOP3.LUT R27, R19, R16, RZ, 0xfc, !PT ;  /* 0x00000010131b7212 */ /* 0x010fe200078efcff */
[----:B---3--:R-:W-:-:S04]  /*0460*/  IMAD.WIDE R18, R17, 0x4, R8 ;  /* 0x0000000411127825 */ /* 0x008fc800078e0208 */
[----:B------:R-:W-:Y:S04]  /*0470*/  STG.E desc[UR10][R14.64+0x4], R27 ;  /* 0x0000041b0e007986 */ /* 0x000fe8000c10190a */
[----:B------:R-:W3:Y:S01]  /*0480*/  LDG.E R21, desc[UR10][R18.64] ;  /* 0x0000000a12157981 */ /* 0x000ee2000c1e1900 */
[----:B------:R-:W-:Y:S01]  /*0490*/  IMAD.U32 R20, RZ, RZ, UR5 ;  /* 0x00000005ff147e24 */ /* 0x000fe2000f8e00ff */
[----:B------:R-:W-:Y:S02]  /*04a0*/  LOP3.LUT R23, R16, R23, RZ, 0x3c, !PT ;  /* 0x0000001710177212 */ /* 0x000fe400078e3cff */
[----:B---3--:R-:W-:Y:S01]  /*04b0*/  LOP3.LUT R22, R21, R16, RZ, 0xfc, !PT ;  /* 0x0000001015167212 */ /* 0x008fe200078efcff */
[----:B------:R-:W-:-:S03]  /*04c0*/  IMAD.U32 R21, RZ, RZ, UR6 ;  /* 0x00000006ff157e24 */ /* 0x000fc6000f8e00ff */
[----:B------:R-:W-:-:S05]  /*04d0*/  SHF.R.S32.HI R29, RZ, 0x1, R22 ;  /* 0x00000001ff1d7819 */ /* 0x000fca0000011416 */
[----:B------:R-:W-:Y:S04]  /*04e0*/  STG.E desc[UR10][R18.64+0x4], R29 ;  /* 0x0000041d12007986 */ /* 0x000fe8000c10190a */
[----:B------:R0:W-:Y:S04]  /*04f0*/  STG.E desc[UR10][R20.64], R23 ;  /* 0x0000001714007986 */ /* 0x0001e8000c10190a */
[----:B--2---:R-:W2:Y:S04]  /*0500*/  LDG.E R12, desc[UR10][R12.64+0x4] ;  /* 0x0000040a0c0c7981 */ /* 0x004ea8000c1e1900 */
[----:B------:R-:W2:Y:S04]  /*0510*/  LDG.E R25, desc[UR10][R14.64+0x4] ;  /* 0x0000040a0e197981 */ /* 0x000ea8000c1e1900 */
[----:B------:R-:W2:Y:S01]  /*0520*/  LDG.E R16, desc[UR10][R18.64+0x4] ;  /* 0x0000040a12107981 */ /* 0x000ea2000c1e1900 */
[----:B------:R-:W-:Y:S01]  /*0530*/  UIADD3 UR7, UP0, UPT, UR7, 0x4, URZ ;  /* 0x0000000407077890 */ /* 0x000fe2000ff1e0ff */
[----:B------:R-:W-:Y:S01]  /*0540*/  IADD3 R17, PT, PT, R17, 0x1, RZ ;  /* 0x0000000111117810 */ /* 0x000fe20007ffe0ff */
[----:B------:R-:W-:-:S02]  /*0550*/  UIADD3 UR5, UP1, UPT, UR5, 0x4, URZ ;  /* 0x0000000405057890 */ /* 0x000fc4000ff3e0ff */
[----:B------:R-:W-:Y:S02]  /*0560*/  UIADD3.X UR8, UPT, UPT, URZ, UR8, URZ, UP0, !UPT ;  /* 0x00000008ff087290 */ /* 0x000fe400087fe4ff */
[----:B------:R-:W-:Y:S01]  /*0570*/  UIADD3.X UR6, UPT, UPT, URZ, UR6, URZ, UP1, !UPT ;  /* 0x00000006ff067290 */ /* 0x000fe20008ffe4ff */
[----:B--2---:R-:W-:-:S04]  /*0580*/  LOP3.LUT R25, R16, R25, R12, 0xfe, !PT ;  /* 0x0000001910197212 */ /* 0x004fc800078efe0c */
[----:B0-----:R-:W-:Y:S01]  /*0590*/  LOP3.LUT R23, R25, R0, RZ, 0xc, !PT ;  /* 0x0000000019177212 */ /* 0x001fe200078e0cff */
[----:B------:R-:W-:Y:S06]  /*05a0*/  BRA `(.L_x_10) ;  /* 0xfffffffc000c7947 */ /* 0x000fec000383ffff */
.L_x_12:
        /* <DEDUP_REMOVED lines=13> */
.L_x_14:


//--------------------- .nv.shared._Z16sgpu_cuda_kerneliiPjS_S_S_i --------------------------
	.section	.nv.shared._Z16sgpu_cuda_kerneliiPjS_S_S_i,"aw",@nobits
	.sectionflags	@""
	.align	4
.nv.shared._Z16sgpu_cuda_kerneliiPjS_S_S_i:
	.zero		16768


//--------------------- .nv.shared.reserved.0     --------------------------
	.section	.nv.shared.reserved.0,"aw",@nobits
	.weak		__nv_reservedSMEM_offset_0_alias
	.size		__nv_reservedSMEM_offset_0_alias, 0, 64
	.other		__nv_reservedSMEM_offset_0_alias,@"STO_CUDA_RESERVED_SHARED STV_DEFAULT"
__nv_reservedSMEM_offset_0_alias:
	.zero		0
	.zero		64


//--------------------- .nv.constant0._Z16sgpu_cuda_kerneliiPjS_S_S_i --------------------------
	.section	.nv.constant0._Z16sgpu_cuda_kerneliiPjS_S_S_i,"a",@progbits
	.sectionflags	@""
	.align	4
.nv.constant0._Z16sgpu_cuda_kerneliiPjS_S_S_i:
	.zero		940


//--------------------- .nv.constant0._Z11nqueen_cudaPlPiS0_S0_S0_liii --------------------------
	.section	.nv.constant0._Z11nqueen_cudaPlPiS0_S0_S0_liii,"a",@progbits
	.sectionflags	@""
	.align	4
.nv.constant0._Z11nqueen_cudaPlPiS0_S0_S0_liii:
	.zero		956


//--------------------- SYMBOLS --------------------------

	.type		.nv.reservedSmem.offset0,@object
	.size		.nv.reservedSmem.offset0,0x4
	.type		.nv.reservedSmem.cap,@object
	.size		.nv.reservedSmem.cap,0x4
